//
// Generated by NVIDIA NVVM Compiler
//
// Compiler Build ID: CL-36424714
// Cuda compilation tools, release 13.0, V13.0.88
// Based on NVVM 20.0.0
//

.version 9.0
.target sm_100
.address_size 64

	// .globl	_Z6kernelPdPKdS1_i

.visible .entry _Z6kernelPdPKdS1_i(
	.param .u64 .ptr .align 1 _Z6kernelPdPKdS1_i_param_0,
	.param .u64 .ptr .align 1 _Z6kernelPdPKdS1_i_param_1,
	.param .u64 .ptr .align 1 _Z6kernelPdPKdS1_i_param_2,
	.param .u32 _Z6kernelPdPKdS1_i_param_3
)
{
	.reg .pred 	%p<4>;
	.reg .b32 	%r<11>;
	.reg .b64 	%rd<11>;
	.reg .b64 	%fd<4>;

	ld.param.u64 	%rd4, [_Z6kernelPdPKdS1_i_param_0];
	ld.param.u64 	%rd5, [_Z6kernelPdPKdS1_i_param_1];
	ld.param.u64 	%rd6, [_Z6kernelPdPKdS1_i_param_2];
	ld.param.u32 	%r6, [_Z6kernelPdPKdS1_i_param_3];
	mov.u32 	%r7, %ctaid.x;
	mov.u32 	%r1, %ntid.x;
	mov.u32 	%r8, %tid.x;
	mad.lo.s32 	%r10, %r7, %r1, %r8;
	setp.ge.s32 	%p1, %r10, %r6;
	@%p1 bra 	$L__BB0_3;
	mov.u32 	%r9, %nctaid.x;
	mul.lo.s32 	%r3, %r1, %r9;
	cvta.to.global.u64 	%rd1, %rd5;
	cvta.to.global.u64 	%rd2, %rd6;
	cvta.to.global.u64 	%rd3, %rd4;
$L__BB0_2:
	mul.wide.s32 	%rd7, %r10, 8;
	add.s64 	%rd8, %rd3, %rd7;
	add.s64 	%rd9, %rd2, %rd7;
	add.s64 	%rd10, %rd1, %rd7;
	ld.global.f64 	%fd1, [%rd10];
	ld.global.f64 	%fd2, [%rd9];
	setp.lt.f64 	%p2, %fd1, %fd2;
	selp.f64 	%fd3, %fd1, %fd2, %p2;
	st.global.f64 	[%rd8], %fd3;
	add.s32 	%r10, %r10, %r3;
	setp.lt.s32 	%p3, %r10, %r6;
	@%p3 bra 	$L__BB0_2;
$L__BB0_3:
	ret;

}


// ===== COMPILED SASS (sm_100) =====

	.target	sm_100

	.elftype	@"ET_EXEC"


//--------------------- .note.nv.tkinfo           --------------------------
	.section	.note.nv.tkinfo,"",@"SHT_NOTE"
	.sectionflags	@"SHF_NOTE_NV_TKINFO"
	.tkinfo
        /*0018*/ 	.word	0x00000002
        /*0030*/ 	.string	""
        /*0030*/ 	.string	"ptxas"
        /*0030*/ 	.string	"Cuda compilation tools, release 13.0, V13.0.88"
        /*0030*/ 	.string	"Build cuda_13.0.r13.0/compiler.36424714_0"
        /*0030*/ 	.string	"-arch sm_100 -m 64 "



//--------------------- .note.nv.cuinfo           --------------------------
	.section	.note.nv.cuinfo,"",@"SHT_NOTE"
	.sectionflags	@"SHF_NOTE_NV_CUINFO"
        /*0018*/ 	.short	0x0002
        /*001a*/ 	.short	0x0064
        /*001c*/ 	.short	0x0082
	.zero		2


//--------------------- .nv.info                  --------------------------
	.section	.nv.info,"",@"SHT_CUDA_INFO"
	.align	4


	//----- nvinfo : EIATTR_REGCOUNT
	.align		4
        /*0000*/ 	.byte	0x04, 0x2f
        /*0002*/ 	.short	(.L_1 - .L_0)
	.align		4
.L_0:
        /*0004*/ 	.word	index@(_Z6kernelPdPKdS1_i)
        /*0008*/ 	.word	0x00000014


	//----- nvinfo : EIATTR_FRAME_SIZE
	.align		4
.L_1:
        /*000c*/ 	.byte	0x04, 0x11
        /*000e*/ 	.short	(.L_3 - .L_2)
	.align		4
.L_2:
        /*0010*/ 	.word	index@(_Z6kernelPdPKdS1_i)
        /*0014*/ 	.word	0x00000000


	//----- nvinfo : EIATTR_MIN_STACK_SIZE
	.align		4
.L_3:
        /*0018*/ 	.byte	0x04, 0x12
        /*001a*/ 	.short	(.L_5 - .L_4)
	.align		4
.L_4:
        /*001c*/ 	.word	index@(_Z6kernelPdPKdS1_i)
        /*0020*/ 	.word	0x00000000
.L_5:


//--------------------- .nv.compat                --------------------------
	.section	.nv.compat,"",@"SHT_CUDA_COMPAT_INFO"
	.align	4
        /*0000*/ 	.byte	0x02, 0x09, 0x00, 0x00, 0x02, 0x02, 0x01, 0x00, 0x02, 0x05, 0x05, 0x00, 0x03, 0x07, 0x01, 0x01
        /*0010*/ 	.byte	0x02, 0x03, 0x00, 0x00, 0x02, 0x06, 0x01, 0x00, 0x04, 0x0b, 0x08, 0x00, 0x01, 0x00, 0x00, 0x00
        /*0020*/ 	.byte	0x00, 0x00, 0x00, 0x00


//--------------------- .nv.info._Z6kernelPdPKdS1_i --------------------------
	.section	.nv.info._Z6kernelPdPKdS1_i,"",@"SHT_CUDA_INFO"
	.sectionflags	@""
	.align	4


	//----- nvinfo : EIATTR_CUDA_API_VERSION
	.align		4
        /*0000*/ 	.byte	0x04, 0x37
        /*0002*/ 	.short	(.L_7 - .L_6)
.L_6:
        /*0004*/ 	.word	0x00000082


	//----- nvinfo : EIATTR_KPARAM_INFO
	.align		4
.L_7:
        /*0008*/ 	.byte	0x04, 0x17
        /*000a*/ 	.short	(.L_9 - .L_8)
.L_8:
        /*000c*/ 	.word	0x00000000
        /*0010*/ 	.short	0x0003
        /*0012*/ 	.short	0x0018
        /*0014*/ 	.byte	0x00, 0xf0, 0x11, 0x00


	//----- nvinfo : EIATTR_KPARAM_INFO
	.align		4
.L_9:
        /*0018*/ 	.byte	0x04, 0x17
        /*001a*/ 	.short	(.L_11 - .L_10)
.L_10:
        /*001c*/ 	.word	0x00000000
        /*0020*/ 	.short	0x0002
        /*0022*/ 	.short	0x0010
        /*0024*/ 	.byte	0x00, 0xf5, 0x21, 0x00


	//----- nvinfo : EIATTR_KPARAM_INFO
	.align		4
.L_11:
        /*0028*/ 	.byte	0x04, 0x17
        /*002a*/ 	.short	(.L_13 - .L_12)
.L_12:
        /*002c*/ 	.word	0x00000000
        /*0030*/ 	.short	0x0001
        /*0032*/ 	.short	0x0008
        /*0034*/ 	.byte	0x00, 0xf5, 0x21, 0x00


	//----- nvinfo : EIATTR_KPARAM_INFO
	.align		4
.L_13:
        /*0038*/ 	.byte	0x04, 0x17
        /*003a*/ 	.short	(.L_15 - .L_14)
.L_14:
        /*003c*/ 	.word	0x00000000
        /*0040*/ 	.short	0x0000
        /*0042*/ 	.short	0x0000
        /*0044*/ 	.byte	0x00, 0xf5, 0x21, 0x00


	//----- nvinfo : EIATTR_SPARSE_MMA_MASK
	.align		4
.L_15:
        /*0048*/ 	.byte	0x03, 0x50
        /*004a*/ 	.short	0x0000


	//----- nvinfo : EIATTR_MAXREG_COUNT
	.align		4
        /*004c*/ 	.byte	0x03, 0x1b
        /*004e*/ 	.short	0x00ff


	//----- nvinfo : EIATTR_MERCURY_ISA_VERSION
	.align		4
        /*0050*/ 	.byte	0x03, 0x5f
        /*0052*/ 	.short	0x0101


	//----- nvinfo : EIATTR_VRC_CTA_INIT_COUNT
	.align		4
        /*0054*/ 	.byte	0x02, 0x4a
	.zero		1
	.zero		1


	//----- nvinfo : EIATTR_EXIT_INSTR_OFFSETS
	.align		4
        /*0058*/ 	.byte	0x04, 0x1c
        /*005a*/ 	.short	(.L_17 - .L_16)


	//   ....[0]....
.L_16:
        /*005c*/ 	.word	0x00000070


	//   ....[1]....
        /*0060*/ 	.word	0x000001a0


	//----- nvinfo : EIATTR_CRS_STACK_SIZE
	.align		4
.L_17:
        /*0064*/ 	.byte	0x04, 0x1e
        /*0066*/ 	.short	(.L_19 - .L_18)
.L_18:
        /*0068*/ 	.word	0x00000000


	//----- nvinfo : EIATTR_CBANK_PARAM_SIZE
	.align		4
.L_19:
        /*006c*/ 	.byte	0x03, 0x19
        /*006e*/ 	.short	0x001c


	//----- nvinfo : EIATTR_PARAM_CBANK
	.align		4
        /*0070*/ 	.byte	0x04, 0x0a
        /*0072*/ 	.short	(.L_21 - .L_20)
	.align		4
.L_20:
        /*0074*/ 	.word	index@(.nv.constant0._Z6kernelPdPKdS1_i)
        /*0078*/ 	.short	0x0380
        /*007a*/ 	.short	0x001c


	//----- nvinfo : EIATTR_SW_WAR
	.align		4
.L_21:
        /*007c*/ 	.byte	0x04, 0x36
        /*007e*/ 	.short	(.L_23 - .L_22)
.L_22:
        /*0080*/ 	.word	0x00000008
.L_23:


//--------------------- .nv.callgraph             --------------------------
	.section	.nv.callgraph,"",@"SHT_CUDA_CALLGRAPH"
	.align	4
	.sectionentsize	8
	.align		4
        /*0000*/ 	.word	0x00000000
	.align		4
        /*0004*/ 	.word	0xffffffff
	.align		4
        /*0008*/ 	.word	0x00000000
	.align		4
        /*000c*/ 	.word	0xfffffffe
	.align		4
        /*0010*/ 	.word	0x00000000
	.align		4
        /*0014*/ 	.word	0xfffffffd
	.align		4
        /*0018*/ 	.word	0x00000000
	.align		4
        /*001c*/ 	.word	0xfffffffc


//--------------------- .text._Z6kernelPdPKdS1_i  --------------------------
	.section	.text._Z6kernelPdPKdS1_i,"ax",@progbits
	.align	128
        .global         _Z6kernelPdPKdS1_i
        .type           _Z6kernelPdPKdS1_i,@function
        .size           _Z6kernelPdPKdS1_i,(.L_x_2 - _Z6kernelPdPKdS1_i)
        .other          _Z6kernelPdPKdS1_i,@"STO_CUDA_ENTRY STV_DEFAULT"
_Z6kernelPdPKdS1_i:
.text._Z6kernelPdPKdS1_i:
[----:B------:R-:W-:Y:S01]  /*0000*/  LDC R1, c[0x0][0x37c] ;  /* 0x0000df00ff017b82 */ /* 0x000fe20000000800 */
[----:B------:R-:W0:Y:S07]  /*0010*/  S2R R0, SR_TID.X ;  /* 0x0000000000007919 */ /* 0x000e2e0000002100 */
[----:B------:R-:W0:Y:S01]  /*0020*/  S2UR UR4, SR_CTAID.X ;  /* 0x00000000000479c3 */ /* 0x000e220000002500 */
[----:B------:R-:W1:Y:S07]  /*0030*/  LDCU UR5, c[0x0][0x398] ;  /* 0x00007300ff0577ac */ /* 0x000e6e0008000800 */
[----:B------:R-:W0:Y:S02]  /*0040*/  LDC R17, c[0x0][0x360] ;  /* 0x0000d800ff117b82 */ /* 0x000e240000000800 */
[----:B0-----:R-:W-:-:S05]  /*0050*/  IMAD R0, R17, UR4, R0 ;  /* 0x0000000411007c24 */ /* 0x001fca000f8e0200 */
[----:B-1----:R-:W-:-:S13]  /*0060*/  ISETP.GE.AND P0, PT, R0, UR5, PT ;  /* 0x0000000500007c0c */ /* 0x002fda000bf06270 */
[----:B------:R-:W-:Y:S05]  /*0070*/  @P0 EXIT ;  /* 0x000000000000094d */ /* 0x000fea0003800000 */
[----:B------:R-:W0:Y:S01]  /*0080*/  LDC.64 R12, c[0x0][0x390] ;  /* 0x0000e400ff0c7b82 */ /* 0x000e220000000a00 */
[----:B------:R-:W1:Y:S01]  /*0090*/  LDCU UR4, c[0x0][0x370] ;  /* 0x00006e00ff0477ac */ /* 0x000e620008000800 */
[----:B------:R-:W2:Y:S06]  /*00a0*/  LDCU.64 UR6, c[0x0][0x358] ;  /* 0x00006b00ff0677ac */ /* 0x000eac0008000a00 */
[----:B------:R-:W3:Y:S08]  /*00b0*/  LDC.64 R10, c[0x0][0x380] ;  /* 0x0000e000ff0a7b82 */ /* 0x000ef00000000a00 */
[----:B------:R-:W4:Y:S01]  /*00c0*/  LDC.64 R14, c[0x0][0x388] ;  /* 0x0000e200ff0e7b82 */ /* 0x000f220000000a00 */
[----:B-1----:R-:W-:-:S07]  /*00d0*/  IMAD R17, R17, UR4, RZ ;  /* 0x0000000411117c24 */ /* 0x002fce000f8e02ff */
.L_x_0:
[----:B0-----:R-:W-:-:S04]  /*00e0*/  IMAD.WIDE R4, R0, 0x8, R12 ;  /* 0x0000000800047825 */ /* 0x001fc800078e020c */
[C---:B----4-:R-:W-:Y:S02]  /*00f0*/  IMAD.WIDE R6, R0.reuse, 0x8, R14 ;  /* 0x0000000800067825 */ /* 0x050fe400078e020e */
[----:B--2---:R-:W2:Y:S04]  /*0100*/  LDG.E.64 R4, desc[UR6][R4.64] ;  /* 0x0000000604047981 */ /* 0x004ea8000c1e1b00 */
[----:B------:R-:W2:Y:S01]  /*0110*/  LDG.E.64 R6, desc[UR6][R6.64] ;  /* 0x0000000606067981 */ /* 0x000ea2000c1e1b00 */
[----:B-1-3--:R-:W-:Y:S01]  /*0120*/  IMAD.WIDE R2, R0, 0x8, R10 ;  /* 0x0000000800027825 */ /* 0x00afe200078e020a */
[----:B------:R-:W-:Y:S01]  /*0130*/  IADD3 R0, PT, PT, R17, R0, RZ ;  /* 0x0000000011007210 */ /* 0x000fe20007ffe0ff */
[----:B--2---:R-:W-:-:S06]  /*0140*/  DSETP.GEU.AND P0, PT, R6, R4, PT ;  /* 0x000000040600722a */ /* 0x004fcc0003f0e000 */
[----:B------:R-:W-:Y:S02]  /*0150*/  FSEL R8, R6, R4, !P0 ;  /* 0x0000000406087208 */ /* 0x000fe40004000000 */
[----:B------:R-:W-:Y:S02]  /*0160*/  FSEL R9, R7, R5, !P0 ;  /* 0x0000000507097208 */ /* 0x000fe40004000000 */
[----:B------:R-:W-:-:S03]  /*0170*/  ISETP.GE.AND P0, PT, R0, UR5, PT ;  /* 0x0000000500007c0c */ /* 0x000fc6000bf06270 */
[----:B------:R1:W-:Y:S10]  /*0180*/  STG.E.64 desc[UR6][R2.64], R8 ;  /* 0x0000000802007986 */ /* 0x0003f4000c101b06 */
[----:B------:R-:W-:Y:S05]  /*0190*/  @!P0 BRA `(.L_x_0) ;  /* 0xfffffffc00d08947 */ /* 0x000fea000383ffff */
[----:B------:R-:W-:Y:S05]  /*01a0*/  EXIT ;  /* 0x000000000000794d */ /* 0x000fea0003800000 */
.L_x_1:
[----:B------:R-:W-:-:S00]  /*01b0*/  BRA `(.L_x_1) ;  /* 0xfffffffc00fc7947 */ /* 0x000fc0000383ffff */
[----:B------:R-:W-:-:S00]  /*01c0*/  NOP ;  /* 0x0000000000007918 */ /* 0x000fc00000000000 */
        /* <DEDUP_REMOVED lines=11> */
.L_x_2:


//--------------------- .nv.shared.reserved.0     --------------------------
	.section	.nv.shared.reserved.0,"aw",@nobits
	.weak		__nv_reservedSMEM_offset_0_alias
	.size		__nv_reservedSMEM_offset_0_alias, 0, 64
	.other		__nv_reservedSMEM_offset_0_alias,@"STO_CUDA_RESERVED_SHARED STV_DEFAULT"
__nv_reservedSMEM_offset_0_alias:
	.zero		0
	.zero		64


//--------------------- .nv.constant0._Z6kernelPdPKdS1_i --------------------------
	.section	.nv.constant0._Z6kernelPdPKdS1_i,"a",@progbits
	.sectionflags	@""
	.align	4
.nv.constant0._Z6kernelPdPKdS1_i:
	.zero		924


//--------------------- SYMBOLS --------------------------

	.type		.nv.reservedSmem.offset0,@object
	.size		.nv.reservedSmem.offset0,0x4
